	.headerflags	@"EF_CUDA_TEXMODE_UNIFIED EF_CUDA_64BIT_ADDRESS EF_CUDA_ACCELERATORS EF_CUDA_SM90 EF_CUDA_VIRTUAL_SM(EF_CUDA_SM90)"
	.elftype	@"ET_EXEC"


//--------------------- .nv.info                  --------------------------
	.section	.nv.info,"",@"SHT_CUDA_INFO"
	.align	4


	//----- nvinfo : EIATTR_REGCOUNT
	.align		4
        /*0000*/ 	.byte	0x04, 0x2f
        /*0002*/ 	.short	(.L_1 - .L_0)
	.align		4
.L_0:
        /*0004*/ 	.word	index@(triton_per_fused__prelu_kernel_mean_30)
        /*0008*/ 	.word	0x0000001c


	//----- nvinfo : EIATTR_MIN_STACK_SIZE
	.align		4
.L_1:
        /*000c*/ 	.byte	0x04, 0x12
        /*000e*/ 	.short	(.L_3 - .L_2)
	.align		4
.L_2:
        /*0010*/ 	.word	index@(triton_per_fused__prelu_kernel_mean_30)
        /*0014*/ 	.word	0x00000000


	//----- nvinfo : EIATTR_FRAME_SIZE
	.align		4
.L_3:
        /*0018*/ 	.byte	0x04, 0x11
        /*001a*/ 	.short	(.L_5 - .L_4)
	.align		4
.L_4:
        /*001c*/ 	.word	index@(triton_per_fused__prelu_kernel_mean_30)
        /*0020*/ 	.word	0x00000000


	//----- nvinfo : EIATTR_MIN_STACK_SIZE
	.align		4
.L_5:
        /*0024*/ 	.byte	0x04, 0x12
        /*0026*/ 	.short	(.L_7 - .L_6)
	.align		4
.L_6:
        /*0028*/ 	.word	index@(triton_per_fused__prelu_kernel_mean_30)
        /*002c*/ 	.word	0x00000000
.L_7:


//--------------------- .nv.info.triton_per_fused__prelu_kernel_mean_30 --------------------------
	.section	.nv.info.triton_per_fused__prelu_kernel_mean_30,"",@"SHT_CUDA_INFO"
	.sectionflags	@""
	.align	4


	//----- nvinfo : EIATTR_CUDA_API_VERSION
	.align		4
        /*0000*/ 	.byte	0x04, 0x37
        /*0002*/ 	.short	(.L_9 - .L_8)
.L_8:
        /*0004*/ 	.word	0x0000007c


	//----- nvinfo : EIATTR_KPARAM_INFO
	.align		4
.L_9:
        /*0008*/ 	.byte	0x04, 0x17
        /*000a*/ 	.short	(.L_11 - .L_10)
.L_10:
        /*000c*/ 	.word	0x00000000
        /*0010*/ 	.short	0x0004
        /*0012*/ 	.short	0x001c
        /*0014*/ 	.byte	0x00, 0xf0, 0x11, 0x00


	//----- nvinfo : EIATTR_KPARAM_INFO
	.align		4
.L_11:
        /*0018*/ 	.byte	0x04, 0x17
        /*001a*/ 	.short	(.L_13 - .L_12)
.L_12:
        /*001c*/ 	.word	0x00000000
        /*0020*/ 	.short	0x0003
        /*0022*/ 	.short	0x0018
        /*0024*/ 	.byte	0x00, 0xf0, 0x11, 0x00


	//----- nvinfo : EIATTR_KPARAM_INFO
	.align		4
.L_13:
        /*0028*/ 	.byte	0x04, 0x17
        /*002a*/ 	.short	(.L_15 - .L_14)
.L_14:
        /*002c*/ 	.word	0x00000000
        /*0030*/ 	.short	0x0002
        /*0032*/ 	.short	0x0010
        /*0034*/ 	.byte	0x00, 0xf4, 0x21, 0x00


	//----- nvinfo : EIATTR_KPARAM_INFO
	.align		4
.L_15:
        /*0038*/ 	.byte	0x04, 0x17
        /*003a*/ 	.short	(.L_17 - .L_16)
.L_16:
        /*003c*/ 	.word	0x00000000
        /*0040*/ 	.short	0x0001
        /*0042*/ 	.short	0x0008
        /*0044*/ 	.byte	0x00, 0xf4, 0x21, 0x00


	//----- nvinfo : EIATTR_KPARAM_INFO
	.align		4
.L_17:
        /*0048*/ 	.byte	0x04, 0x17
        /*004a*/ 	.short	(.L_19 - .L_18)
.L_18:
        /*004c*/ 	.word	0x00000000
        /*0050*/ 	.short	0x0000
        /*0052*/ 	.short	0x0000
        /*0054*/ 	.byte	0x00, 0xf4, 0x21, 0x00


	//----- nvinfo : EIATTR_SPARSE_MMA_MASK
	.align		4
.L_19:
        /*0058*/ 	.byte	0x03, 0x50
        /*005a*/ 	.short	0x0000


	//----- nvinfo : EIATTR_MAXREG_COUNT
	.align		4
        /*005c*/ 	.byte	0x03, 0x1b
        /*005e*/ 	.short	0x00ff


	//----- nvinfo : EIATTR_COOP_GROUP_MASK_REGIDS
	.align		4
        /*0060*/ 	.byte	0x04, 0x29
        /*0062*/ 	.short	(.L_21 - .L_20)


	//   ....[0]....
.L_20:
        /*0064*/ 	.word	0xffffffff


	//   ....[1]....
        /*0068*/ 	.word	0xffffffff


	//   ....[2]....
        /*006c*/ 	.word	0xffffffff


	//   ....[3]....
        /*0070*/ 	.word	0xffffffff


	//   ....[4]....
        /*0074*/ 	.word	0xffffffff


	//   ....[5]....
        /*0078*/ 	.word	0xffffffff


	//   ....[6]....
        /*007c*/ 	.word	0xffffffff


	//   ....[7]....
        /*0080*/ 	.word	0xffffffff


	//   ....[8]....
        /*0084*/ 	.word	0xffffffff


	//   ....[9]....
        /*0088*/ 	.word	0xffffffff


	//   ....[10]....
        /*008c*/ 	.word	0xffffffff


	//----- nvinfo : EIATTR_COOP_GROUP_INSTR_OFFSETS
	.align		4
.L_21:
        /*0090*/ 	.byte	0x04, 0x28
        /*0092*/ 	.short	(.L_23 - .L_22)


	//   ....[0]....
.L_22:
        /*0094*/ 	.word	0x00000430


	//   ....[1]....
        /*0098*/ 	.word	0x00000440


	//   ....[2]....
        /*009c*/ 	.word	0x00000450


	//   ....[3]....
        /*00a0*/ 	.word	0x00000460


	//   ....[4]....
        /*00a4*/ 	.word	0x000004b0


	//   ....[5]....
        /*00a8*/ 	.word	0x000004c0


	//   ....[6]....
        /*00ac*/ 	.word	0x000004d0


	//   ....[7]....
        /*00b0*/ 	.word	0x000004e0


	//   ....[8]....
        /*00b4*/ 	.word	0x00000610


	//   ....[9]....
        /*00b8*/ 	.word	0x00000630


	//   ....[10]....
        /*00bc*/ 	.word	0x00000660


	//----- nvinfo : EIATTR_EXIT_INSTR_OFFSETS
	.align		4
.L_23:
        /*00c0*/ 	.byte	0x04, 0x1c
        /*00c2*/ 	.short	(.L_25 - .L_24)


	//   ....[0]....
.L_24:
        /*00c4*/ 	.word	0x000007d0


	//   ....[1]....
        /*00c8*/ 	.word	0x00000800


	//----- nvinfo : EIATTR_REQNTID
	.align		4
.L_25:
        /*00cc*/ 	.byte	0x04, 0x10
        /*00ce*/ 	.short	(.L_27 - .L_26)
.L_26:
        /*00d0*/ 	.word	0x00000100
        /*00d4*/ 	.word	0x00000001
        /*00d8*/ 	.word	0x00000001


	//----- nvinfo : EIATTR_CBANK_PARAM_SIZE
	.align		4
.L_27:
        /*00dc*/ 	.byte	0x03, 0x19
        /*00de*/ 	.short	0x0020


	//----- nvinfo : EIATTR_PARAM_CBANK
	.align		4
        /*00e0*/ 	.byte	0x04, 0x0a
        /*00e2*/ 	.short	(.L_29 - .L_28)
	.align		4
.L_28:
        /*00e4*/ 	.word	index@(.nv.constant0.triton_per_fused__prelu_kernel_mean_30)
        /*00e8*/ 	.short	0x0210
        /*00ea*/ 	.short	0x0020


	//----- nvinfo : EIATTR_SW_WAR
	.align		4
.L_29:
        /*00ec*/ 	.byte	0x04, 0x36
        /*00ee*/ 	.short	(.L_31 - .L_30)
.L_30:
        /*00f0*/ 	.word	0x00000008
.L_31:


//--------------------- .nv.callgraph             --------------------------
	.section	.nv.callgraph,"",@"SHT_CUDA_CALLGRAPH"
	.align	4
	.sectionentsize	8
	.align		4
        /*0000*/ 	.word	0x00000000
	.align		4
        /*0004*/ 	.word	0xffffffff
	.align		4
        /*0008*/ 	.word	0x00000000
	.align		4
        /*000c*/ 	.word	0xfffffffe
	.align		4
        /*0010*/ 	.word	0x00000000
	.align		4
        /*0014*/ 	.word	0xfffffffd
	.align		4
        /*0018*/ 	.word	0x00000000
	.align		4
        /*001c*/ 	.word	0xfffffffc


//--------------------- .text.triton_per_fused__prelu_kernel_mean_30 --------------------------
	.section	.text.triton_per_fused__prelu_kernel_mean_30,"ax",@progbits
	.sectionflags	@"SHF_BARRIERS=1"
	.align	128
        .global         triton_per_fused__prelu_kernel_mean_30
        .type           triton_per_fused__prelu_kernel_mean_30,@function
        .size           triton_per_fused__prelu_kernel_mean_30,(.L_x_1 - triton_per_fused__prelu_kernel_mean_30)
        .other          triton_per_fused__prelu_kernel_mean_30,@"STO_CUDA_ENTRY STV_DEFAULT"
triton_per_fused__prelu_kernel_mean_30:
.text.triton_per_fused__prelu_kernel_mean_30:
[----:B------:R-:W0:Y:S02]  /*0000*/  LDC R1, c[0x0][0x28] ;  /* 0x00000a00ff017b82 */ /* 0x000e240000000800 */
[----:B------:R-:W1:Y:S01]  /*0010*/  S2R R0, SR_CTAID.X ;  /* 0x0000000000007919 */ /* 0x000e620000002500 */
[----:B------:R-:W2:Y:S01]  /*0020*/  LDC.64 R4, c[0x0][0x218] ;  /* 0x00008600ff047b82 */ /* 0x000ea20000000a00 */
[----:B------:R-:W-:Y:S01]  /*0030*/  CS2R R10, SRZ ;  /* 0x00000000000a7805 */ /* 0x000fe2000001ff00 */
[----:B------:R-:W-:Y:S01]  /*0040*/  ULDC.64 UR6, c[0x0][0x208] ;  /* 0x0000820000067ab9 */ /* 0x000fe20000000a00 */
[----:B------:R-:W3:Y:S05]  /*0050*/  S2R R3, SR_TID.X ;  /* 0x0000000000037919 */ /* 0x000eea0000002100 */
[----:B------:R-:W4:Y:S01]  /*0060*/  LDC.64 R12, c[0x0][0x220] ;  /* 0x00008800ff0c7b82 */ /* 0x000f220000000a00 */
[----:B-1----:R-:W-:-:S02]  /*0070*/  IMAD.SHL.U32 R0, R0, 0x20, RZ ;  /* 0x0000002000007824 */ /* 0x002fc400078e00ff */
[C---:B---3--:R-:W-:Y:S02]  /*0080*/  IMAD.SHL.U32 R17, R3.reuse, 0x4, RZ ;  /* 0x0000000403117824 */ /* 0x048fe400078e00ff */
[----:B------:R-:W-:-:S03]  /*0090*/  IMAD.SHL.U32 R8, R3, 0x10, RZ ;  /* 0x0000001003087824 */ /* 0x000fc600078e00ff */
[----:B------:R-:W-:Y:S02]  /*00a0*/  LOP3.LUT R6, R0, 0x1c, R17, 0xf8, !PT ;  /* 0x0000001c00067812 */ /* 0x000fe400078ef811 */
[----:B------:R-:W-:Y:S02]  /*00b0*/  LOP3.LUT R8, R8, 0xf80, RZ, 0xc0, !PT ;  /* 0x00000f8008087812 */ /* 0x000fe400078ec0ff */
[----:B------:R-:W-:Y:S02]  /*00c0*/  SHF.R.S32.HI R7, RZ, 0x1f, R6 ;  /* 0x0000001fff077819 */ /* 0x000fe40000011406 */
[----:B------:R-:W-:Y:S02]  /*00d0*/  ISETP.GE.AND P0, PT, R6, 0x200, PT ;  /* 0x000002000600780c */ /* 0x000fe40003f06270 */
[----:B------:R-:W-:-:S04]  /*00e0*/  LEA.HI R7, R7, R6, RZ, 0x7 ;  /* 0x0000000607077211 */ /* 0x000fc800078f38ff */
[C---:B------:R-:W-:Y:S01]  /*00f0*/  LOP3.LUT R9, R7.reuse, 0xffffff80, RZ, 0xc0, !PT ;  /* 0xffffff8007097812 */ /* 0x040fe200078ec0ff */
[----:B------:R-:W-:-:S04]  /*0100*/  IMAD.SHL.U32 R7, R7, 0x40, RZ ;  /* 0x0000004007077824 */ /* 0x000fc800078e00ff */
[----:B------:R-:W-:Y:S01]  /*0110*/  IMAD.IADD R23, R6, 0x1, -R9 ;  /* 0x0000000106177824 */ /* 0x000fe200078e0a09 */
[----:B------:R-:W-:-:S04]  /*0120*/  LOP3.LUT R7, R7, 0xffffe000, RZ, 0xc0, !PT ;  /* 0xffffe00007077812 */ /* 0x000fc800078ec0ff */
[----:B------:R-:W-:Y:S02]  /*0130*/  IADD3 R7, R8, R7, R23 ;  /* 0x0000000708077210 */ /* 0x000fe40007ffe017 */
[----:B------:R-:W-:-:S03]  /*0140*/  CS2R R8, SRZ ;  /* 0x0000000000087805 */ /* 0x000fc6000001ff00 */
[C---:B------:R-:W-:Y:S02]  /*0150*/  VIADD R21, R7.reuse, 0x1000 ;  /* 0x0000100007157836 */ /* 0x040fe40000000000 */
[----:B--2---:R-:W-:Y:S01]  /*0160*/  IMAD.WIDE R18, R7, 0x4, R4 ;  /* 0x0000000407127825 */ /* 0x004fe200078e0204 */
[----:B------:R-:W-:-:S03]  /*0170*/  CS2R R6, SRZ ;  /* 0x0000000000067805 */ /* 0x000fc6000001ff00 */
[----:B------:R-:W-:Y:S01]  /*0180*/  IMAD.WIDE R20, R21, 0x4, R4 ;  /* 0x0000000415147825 */ /* 0x000fe200078e0204 */
[----:B------:R-:W-:-:S04]  /*0190*/  CS2R R4, SRZ ;  /* 0x0000000000047805 */ /* 0x000fc8000001ff00 */
[----:B------:R-:W2:Y:S04]  /*01a0*/  @!P0 LDG.E.128 R8, desc[UR6][R20.64] ;  /* 0x0000000614088981 */ /* 0x000ea8000c1e1d00 */
[----:B------:R-:W3:Y:S01]  /*01b0*/  @!P0 LDG.E.128 R4, desc[UR6][R18.64] ;  /* 0x0000000612048981 */ /* 0x000ee2000c1e1d00 */
[----:B----4-:R-:W-:Y:S01]  /*01c0*/  IMAD.WIDE R22, R23, 0x4, R12 ;  /* 0x0000000417167825 */ /* 0x010fe200078e020c */
[----:B------:R-:W-:Y:S02]  /*01d0*/  CS2R R12, SRZ ;  /* 0x00000000000c7805 */ /* 0x000fe4000001ff00 */
[----:B------:R-:W-:-:S06]  /*01e0*/  CS2R R14, SRZ ;  /* 0x00000000000e7805 */ /* 0x000fcc000001ff00 */
[----:B------:R-:W4:Y:S01]  /*01f0*/  @!P0 LDG.E.EL.128 R12, desc[UR6][R22.64] ;  /* 0x00000006160c8981 */ /* 0x000f22000c2e1d00 */
[----:B------:R-:W1:Y:S01]  /*0200*/  S2UR UR5, SR_CgaCtaId ;  /* 0x00000000000579c3 */ /* 0x000e620000008800 */
[----:B------:R-:W-:Y:S02]  /*0210*/  UMOV UR4, 0x400 ;  /* 0x0000040000047882 */ /* 0x000fe40000000000 */
[----:B-1----:R-:W-:Y:S01]  /*0220*/  UPRMT UR4, UR5, 0x654, UR4 ;  /* 0x0000065405047896 */ /* 0x002fe20008000004 */
[----:B--2---:R-:W-:Y:S02]  /*0230*/  SEL R8, R8, RZ, !P0 ;  /* 0x000000ff08087207 */ /* 0x004fe40004000000 */
[----:B---3--:R-:W-:Y:S02]  /*0240*/  SEL R25, R4, RZ, !P0 ;  /* 0x000000ff04197207 */ /* 0x008fe40004000000 */
[----:B------:R-:W-:Y:S02]  /*0250*/  FSETP.GT.AND P2, PT, R8, RZ, PT ;  /* 0x000000ff0800720b */ /* 0x000fe40003f44000 */
[----:B------:R-:W-:-:S02]  /*0260*/  FSETP.GT.AND P1, PT, R25, RZ, PT ;  /* 0x000000ff1900720b */ /* 0x000fc40003f24000 */
[----:B------:R-:W-:Y:S02]  /*0270*/  SEL R4, R5, RZ, !P0 ;  /* 0x000000ff05047207 */ /* 0x000fe40004000000 */
[----:B------:R-:W-:Y:S02]  /*0280*/  SEL R5, R6, RZ, !P0 ;  /* 0x000000ff06057207 */ /* 0x000fe40004000000 */
[----:B------:R-:W-:Y:S02]  /*0290*/  SEL R6, R7, RZ, !P0 ;  /* 0x000000ff07067207 */ /* 0x000fe40004000000 */
[----:B------:R-:W-:Y:S02]  /*02a0*/  SEL R9, R9, RZ, !P0 ;  /* 0x000000ff09097207 */ /* 0x000fe40004000000 */
[----:B------:R-:W-:Y:S02]  /*02b0*/  SEL R10, R10, RZ, !P0 ;  /* 0x000000ff0a0a7207 */ /* 0x000fe40004000000 */
[----:B------:R-:W-:Y:S01]  /*02c0*/  SEL R11, R11, RZ, !P0 ;  /* 0x000000ff0b0b7207 */ /* 0x000fe20004000000 */
[-C--:B----4-:R-:W-:Y:S01]  /*02d0*/  @!P1 FMUL R25, R25, R12.reuse ;  /* 0x0000000c19199220 */ /* 0x090fe20000400000 */
[----:B------:R-:W-:Y:S01]  /*02e0*/  @!P2 FMUL R8, R8, R12 ;  /* 0x0000000c0808a220 */ /* 0x000fe20000400000 */
[----:B------:R-:W-:-:S02]  /*02f0*/  FSETP.GT.AND P1, PT, R4, RZ, PT ;  /* 0x000000ff0400720b */ /* 0x000fc40003f24000 */
[----:B------:R-:W-:Y:S02]  /*0300*/  FSETP.GT.AND P4, PT, R9, RZ, PT ;  /* 0x000000ff0900720b */ /* 0x000fe40003f84000 */
[----:B------:R-:W-:Y:S02]  /*0310*/  FSETP.GT.AND P2, PT, R5, RZ, PT ;  /* 0x000000ff0500720b */ /* 0x000fe40003f44000 */
[----:B------:R-:W-:Y:S02]  /*0320*/  FSETP.GT.AND P5, PT, R10, RZ, PT ;  /* 0x000000ff0a00720b */ /* 0x000fe40003fa4000 */
[----:B------:R-:W-:Y:S02]  /*0330*/  FSETP.GT.AND P3, PT, R6, RZ, PT ;  /* 0x000000ff0600720b */ /* 0x000fe40003f64000 */
[----:B------:R-:W-:-:S03]  /*0340*/  FSETP.GT.AND P6, PT, R11, RZ, PT ;  /* 0x000000ff0b00720b */ /* 0x000fc60003fc4000 */
[-C--:B------:R-:W-:Y:S02]  /*0350*/  @!P1 FMUL R4, R4, R13.reuse ;  /* 0x0000000d04049220 */ /* 0x080fe40000400000 */
[----:B------:R-:W-:Y:S02]  /*0360*/  @!P4 FMUL R9, R9, R13 ;  /* 0x0000000d0909c220 */ /* 0x000fe40000400000 */
[-C--:B------:R-:W-:Y:S02]  /*0370*/  @!P2 FMUL R5, R5, R14.reuse ;  /* 0x0000000e0505a220 */ /* 0x080fe40000400000 */
[----:B------:R-:W-:Y:S02]  /*0380*/  @!P5 FMUL R10, R10, R14 ;  /* 0x0000000e0a0ad220 */ /* 0x000fe40000400000 */
[-C--:B------:R-:W-:Y:S02]  /*0390*/  @!P3 FMUL R6, R6, R15.reuse ;  /* 0x0000000f0606b220 */ /* 0x080fe40000400000 */
[----:B------:R-:W-:Y:S01]  /*03a0*/  @!P6 FMUL R11, R11, R15 ;  /* 0x0000000f0b0be220 */ /* 0x000fe20000400000 */
[----:B------:R-:W-:Y:S01]  /*03b0*/  FADD R8, R25, R8 ;  /* 0x0000000819087221 */ /* 0x000fe20000000000 */
[----:B------:R-:W-:Y:S01]  /*03c0*/  FADD R4, R4, R9 ;  /* 0x0000000904047221 */ /* 0x000fe20000000000 */
[----:B------:R-:W-:Y:S01]  /*03d0*/  FADD R5, R5, R10 ;  /* 0x0000000a05057221 */ /* 0x000fe20000000000 */
[----:B------:R-:W-:-:S02]  /*03e0*/  FADD R6, R6, R11 ;  /* 0x0000000b06067221 */ /* 0x000fc40000000000 */
[----:B------:R-:W-:Y:S02]  /*03f0*/  FSEL R8, R8, RZ, !P0 ;  /* 0x000000ff08087208 */ /* 0x000fe40004000000 */
[----:B------:R-:W-:Y:S02]  /*0400*/  FSEL R4, R4, RZ, !P0 ;  /* 0x000000ff04047208 */ /* 0x000fe40004000000 */
[----:B------:R-:W-:Y:S02]  /*0410*/  FSEL R5, R5, RZ, !P0 ;  /* 0x000000ff05057208 */ /* 0x000fe40004000000 */
[----:B------:R-:W-:Y:S01]  /*0420*/  FSEL R6, R6, RZ, !P0 ;  /* 0x000000ff06067208 */ /* 0x000fe20004000000 */
[----:B------:R-:W1:Y:S04]  /*0430*/  SHFL.BFLY PT, R7, R8, 0x10, 0x1f ;  /* 0x0e001f0008077f89 */ /* 0x000e6800000e0000 */
[----:B------:R-:W2:Y:S04]  /*0440*/  SHFL.BFLY PT, R9, R4, 0x10, 0x1f ;  /* 0x0e001f0004097f89 */ /* 0x000ea800000e0000 */
[----:B------:R-:W3:Y:S04]  /*0450*/  SHFL.BFLY PT, R10, R5, 0x10, 0x1f ;  /* 0x0e001f00050a7f89 */ /* 0x000ee800000e0000 */
[----:B------:R-:W4:Y:S01]  /*0460*/  SHFL.BFLY PT, R15, R6, 0x10, 0x1f ;  /* 0x0e001f00060f7f89 */ /* 0x000f2200000e0000 */
[----:B-1----:R-:W-:Y:S01]  /*0470*/  FADD R7, R8, R7 ;  /* 0x0000000708077221 */ /* 0x002fe20000000000 */
[----:B--2---:R-:W-:Y:S01]  /*0480*/  FADD R11, R4, R9 ;  /* 0x00000009040b7221 */ /* 0x004fe20000000000 */
[----:B---3--:R-:W-:Y:S01]  /*0490*/  FADD R13, R5, R10 ;  /* 0x0000000a050d7221 */ /* 0x008fe20000000000 */
[----:B----4-:R-:W-:-:S02]  /*04a0*/  FADD R15, R6, R15 ;  /* 0x0000000f060f7221 */ /* 0x010fc40000000000 */
[----:B------:R-:W1:Y:S04]  /*04b0*/  SHFL.BFLY PT, R12, R7, 0x8, 0x1f ;  /* 0x0d001f00070c7f89 */ /* 0x000e6800000e0000 */
[----:B------:R-:W2:Y:S04]  /*04c0*/  SHFL.BFLY PT, R14, R11, 0x8, 0x1f ;  /* 0x0d001f000b0e7f89 */ /* 0x000ea800000e0000 */
[----:B------:R-:W3:Y:S04]  /*04d0*/  SHFL.BFLY PT, R16, R13, 0x8, 0x1f ;  /* 0x0d001f000d107f89 */ /* 0x000ee800000e0000 */
[----:B------:R-:W4:Y:S01]  /*04e0*/  SHFL.BFLY PT, R4, R15, 0x8, 0x1f ;  /* 0x0d001f000f047f89 */ /* 0x000f2200000e0000 */
[----:B------:R-:W-:-:S02]  /*04f0*/  SHF.R.U32.HI R8, RZ, 0x5, R3 ;  /* 0x00000005ff087819 */ /* 0x000fc40000011603 */
[----:B------:R-:W-:Y:S02]  /*0500*/  LOP3.LUT R9, R17, 0x1c, RZ, 0xc0, !PT ;  /* 0x0000001c11097812 */ /* 0x000fe400078ec0ff */
[----:B------:R-:W-:Y:S02]  /*0510*/  SGXT.U32 R8, R8, 0x3 ;  /* 0x000000030808781a */ /* 0x000fe40000000000 */
[----:B------:R-:W-:Y:S01]  /*0520*/  LOP3.LUT P0, RZ, R3, 0x18, RZ, 0xc0, !PT ;  /* 0x0000001803ff7812 */ /* 0x000fe2000780c0ff */
[----:B------:R-:W-:Y:S02]  /*0530*/  IMAD.SHL.U32 R10, R9, 0x20, RZ ;  /* 0x00000020090a7824 */ /* 0x000fe400078e00ff */
[----:B------:R-:W-:Y:S02]  /*0540*/  IMAD.SHL.U32 R5, R8, 0x4, RZ ;  /* 0x0000000408057824 */ /* 0x000fe400078e00ff */
[----:B-1----:R-:W-:-:S03]  /*0550*/  FADD R12, R7, R12 ;  /* 0x0000000c070c7221 */ /* 0x002fc60000000000 */
[----:B------:R-:W-:Y:S01]  /*0560*/  LOP3.LUT R5, R10, R5, RZ, 0xfc, !PT ;  /* 0x000000050a057212 */ /* 0x000fe200078efcff */
[----:B--2---:R-:W-:Y:S01]  /*0570*/  FADD R14, R11, R14 ;  /* 0x0000000e0b0e7221 */ /* 0x004fe20000000000 */
[----:B---3--:R-:W-:Y:S01]  /*0580*/  FADD R16, R13, R16 ;  /* 0x000000100d107221 */ /* 0x008fe20000000000 */
[----:B----4-:R-:W-:Y:S02]  /*0590*/  FADD R6, R15, R4 ;  /* 0x000000040f067221 */ /* 0x010fe40000000000 */
[----:B------:R-:W-:Y:S04]  /*05a0*/  @!P0 STS [R5+UR4], R12 ;  /* 0x0000000c05008988 */ /* 0x000fe80008000804 */
[----:B------:R-:W-:Y:S04]  /*05b0*/  @!P0 STS [R5+UR4+0x20], R14 ;  /* 0x0000200e05008988 */ /* 0x000fe80008000804 */
[----:B------:R-:W-:Y:S04]  /*05c0*/  @!P0 STS [R5+UR4+0x40], R16 ;  /* 0x0000401005008988 */ /* 0x000fe80008000804 */
[----:B------:R-:W-:Y:S01]  /*05d0*/  @!P0 STS [R5+UR4+0x60], R6 ;  /* 0x0000600605008988 */ /* 0x000fe20008000804 */
[----:B------:R-:W-:Y:S01]  /*05e0*/  BAR.SYNC.DEFER_BLOCKING 0x0 ;  /* 0x0000000000007b1d */ /* 0x000fe20000010000 */
[----:B------:R-:W-:-:S13]  /*05f0*/  ISETP.GE.AND P1, PT, R3, 0x100, PT ;  /* 0x000001000300780c */ /* 0x000fda0003f26270 */
[----:B------:R-:W1:Y:S04]  /*0600*/  @!P1 LDS R2, [R17+UR4] ;  /* 0x0000000411029984 */ /* 0x000e680008000800 */
[----:B-1----:R-:W1:Y:S02]  /*0610*/  SHFL.BFLY PT, R7, R2, 0x4, 0x1f ;  /* 0x0c801f0002077f89 */ /* 0x002e6400000e0000 */
[----:B-1----:R-:W-:-:S05]  /*0620*/  FADD R7, R2, R7 ;  /* 0x0000000702077221 */ /* 0x002fca0000000000 */
[----:B------:R-:W1:Y:S01]  /*0630*/  SHFL.BFLY PT, R4, R7, 0x2, 0x1f ;  /* 0x0c401f0007047f89 */ /* 0x000e6200000e0000 */
[----:B------:R-:W-:Y:S01]  /*0640*/  LOP3.LUT P0, RZ, R3, 0x7, RZ, 0xc0, !PT ;  /* 0x0000000703ff7812 */ /* 0x000fe2000780c0ff */
[----:B-1----:R-:W-:-:S05]  /*0650*/  FADD R11, R7, R4 ;  /* 0x00000004070b7221 */ /* 0x002fca0000000000 */
[----:B------:R-:W1:Y:S01]  /*0660*/  SHFL.BFLY PT, R4, R11, 0x1, 0x1f ;  /* 0x0c201f000b047f89 */ /* 0x000e6200000e0000 */
[----:B------:R-:W-:Y:S01]  /*0670*/  ISETP.LT.AND P0, PT, R3, 0x100, !P0 ;  /* 0x000001000300780c */ /* 0x000fe20004701270 */
[----:B-1----:R-:W-:-:S12]  /*0680*/  FADD R12, R11, R4 ;  /* 0x000000040b0c7221 */ /* 0x002fd80000000000 */
[----:B------:R1:W-:Y:S01]  /*0690*/  @P0 STS [R17+UR4], R12 ;  /* 0x0000000c11000988 */ /* 0x0003e20008000804 */
[----:B------:R-:W-:Y:S01]  /*06a0*/  BAR.SYNC.DEFER_BLOCKING 0x0 ;  /* 0x0000000000007b1d */ /* 0x000fe20000010000 */
[----:B------:R-:W-:Y:S01]  /*06b0*/  VIADD R14, R10, UR4 ;  /* 0x000000040a0e7c36 */ /* 0x000fe20008000000 */
[----:B------:R-:W-:-:S06]  /*06c0*/  LOP3.LUT R2, R3, 0x1f, RZ, 0xc0, !PT ;  /* 0x0000001f03027812 */ /* 0x000fcc00078ec0ff */
[----:B-1----:R-:W1:Y:S01]  /*06d0*/  LDC.64 R12, c[0x0][0x210] ;  /* 0x00008400ff0c7b82 */ /* 0x002e620000000a00 */
[----:B------:R-:W-:Y:S04]  /*06e0*/  LDS R4, [R10+UR4] ;  /* 0x000000040a047984 */ /* 0x000fe80008000800 */
[----:B------:R-:W-:Y:S04]  /*06f0*/  LDS R5, [R10+UR4+0x20] ;  /* 0x000020040a057984 */ /* 0x000fe80008000800 */
[----:B------:R-:W-:Y:S04]  /*0700*/  LDS R6, [R10+UR4+0x40] ;  /* 0x000040040a067984 */ /* 0x000fe80008000800 */
[----:B------:R-:W2:Y:S01]  /*0710*/  LDS R7, [R10+UR4+0x60] ;  /* 0x000060040a077984 */ /* 0x000ea20008000800 */
[----:B------:R-:W-:Y:S01]  /*0720*/  IMAD R14, R9, -0x1c, R14 ;  /* 0xffffffe4090e7824 */ /* 0x000fe200078e020e */
[----:B------:R-:W-:Y:S01]  /*0730*/  BAR.SYNC.DEFER_BLOCKING 0x0 ;  /* 0x0000000000007b1d */ /* 0x000fe20000010000 */
[----:B------:R-:W-:-:S02]  /*0740*/  LEA R9, R2, UR4, 0x2 ;  /* 0x0000000402097c11 */ /* 0x000fc4000f8e10ff */
[----:B------:R-:W-:-:S03]  /*0750*/  LOP3.LUT R3, R0, 0x1f, R3, 0xf8, !PT ;  /* 0x0000001f00037812 */ /* 0x000fc600078ef803 */
[----:B--2---:R2:W-:Y:S02]  /*0760*/  STS.128 [R14], R4 ;  /* 0x000000040e007388 */ /* 0x0045e40000000c00 */
[----:B------:R-:W-:Y:S01]  /*0770*/  BAR.SYNC.DEFER_BLOCKING 0x0 ;  /* 0x0000000000007b1d */ /* 0x000fe20000010000 */
[----:B------:R-:W-:-:S04]  /*0780*/  ISETP.GE.AND P0, PT, R3, 0x200, PT ;  /* 0x000002000300780c */ /* 0x000fc80003f06270 */
[----:B------:R-:W-:Y:S01]  /*0790*/  ISETP.EQ.AND P0, PT, R8, RZ, !P0 ;  /* 0x000000ff0800720c */ /* 0x000fe20004702270 */
[----:B------:R-:W3:Y:S01]  /*07a0*/  LDS R9, [R9] ;  /* 0x0000000009097984 */ /* 0x000ee20000000800 */
[----:B-1----:R-:W-:Y:S01]  /*07b0*/  IMAD.WIDE R2, R3, 0x4, R12 ;  /* 0x0000000403027825 */ /* 0x002fe200078e020c */
[----:B------:R-:W-:Y:S10]  /*07c0*/  BAR.SYNC.DEFER_BLOCKING 0x0 ;  /* 0x0000000000007b1d */ /* 0x000ff40000010000 */
[----:B--2---:R-:W-:Y:S05]  /*07d0*/  @!P0 EXIT ;  /* 0x000000000000894d */ /* 0x004fea0003800000 */
[----:B---3--:R-:W-:-:S05]  /*07e0*/  FMUL R9, R9, 0.015625 ;  /* 0x3c80000009097820 */ /* 0x008fca0000400000 */
[----:B------:R-:W-:Y:S01]  /*07f0*/  STG.E desc[UR6][R2.64], R9 ;  /* 0x0000000902007986 */ /* 0x000fe2000c101906 */
[----:B------:R-:W-:Y:S05]  /*0800*/  EXIT ;  /* 0x000000000000794d */ /* 0x000fea0003800000 */
.L_x_0:
[----:B------:R-:W-:-:S00]  /*0810*/  BRA `(.L_x_0) ;  /* 0xfffffffc00fc7947 */ /* 0x000fc0000383ffff */
[----:B------:R-:W-:-:S00]  /*0820*/  NOP ;  /* 0x0000000000007918 */ /* 0x000fc00000000000 */
        /* <DEDUP_REMOVED lines=13> */
.L_x_1:


//--------------------- .nv.shared.triton_per_fused__prelu_kernel_mean_30 --------------------------
	.section	.nv.shared.triton_per_fused__prelu_kernel_mean_30,"aw",@nobits
	.sectionflags	@""
	.align	16
	.zero		1024


//--------------------- .nv.constant0.triton_per_fused__prelu_kernel_mean_30 --------------------------
	.section	.nv.constant0.triton_per_fused__prelu_kernel_mean_30,"a",@progbits
	.sectionflags	@""
	.align	4
.nv.constant0.triton_per_fused__prelu_kernel_mean_30:
	.zero		560
